//
// Generated by NVIDIA NVVM Compiler
//
// Compiler Build ID: CL-36424714
// Cuda compilation tools, release 13.0, V13.0.88
// Based on NVVM 20.0.0
//

.version 9.0
.target sm_100
.address_size 64

	// .globl	_Z13sayHelloWorldv
.extern .func  (.param .b32 func_retval0) vprintf
(
	.param .b64 vprintf_param_0,
	.param .b64 vprintf_param_1
)
;
.global .align 1 .b8 $str[8] = {104, 101, 108, 108, 111, 32, 10};
.global .align 1 .b8 $str$1[4] = {37, 112, 10};
.global .align 1 .b8 $str$2[5] = {37, 108, 102, 10};

.visible .entry _Z13sayHelloWorldv()
{
	.local .align 16 .b8 	__local_depot0[32];
	.reg .b64 	%SP;
	.reg .b64 	%SPL;
	.reg .b32 	%r<7>;
	.reg .b32 	%f<5>;
	.reg .b64 	%rd<12>;

	mov.u64 	%SPL, __local_depot0;
	cvta.local.u64 	%SP, %SPL;
	add.u64 	%rd1, %SP, 16;
	add.u64 	%rd2, %SPL, 16;
	mov.u64 	%rd3, $str;
	cvta.global.u64 	%rd4, %rd3;
	{ // callseq 0, 0
	.param .b64 param0;
	st.param.b64 	[param0], %rd4;
	.param .b64 param1;
	st.param.b64 	[param1], 0;
	.param .b32 retval0;
	call.uni (retval0), 
	vprintf, 
	(
	param0, 
	param1
	);
	ld.param.b32 	%r1, [retval0];
	} // callseq 0
	add.u64 	%rd5, %SP, 0;
	st.local.u64 	[%rd2], %rd5;
	mov.u64 	%rd6, $str$1;
	cvta.global.u64 	%rd7, %rd6;
	{ // callseq 1, 0
	.param .b64 param0;
	st.param.b64 	[param0], %rd7;
	.param .b64 param1;
	st.param.b64 	[param1], %rd1;
	.param .b32 retval0;
	call.uni (retval0), 
	vprintf, 
	(
	param0, 
	param1
	);
	ld.param.b32 	%r3, [retval0];
	} // callseq 1
	add.u64 	%rd8, %SPL, 0;
	mov.f32 	%f1, 0f40400000;
	mov.f32 	%f2, 0f40000000;
	mov.f32 	%f3, 0f3F800000;
	mov.f32 	%f4, 0f00000000;
	st.local.v4.f32 	[%rd8], {%f4, %f3, %f2, %f1};
	bar.sync 	0;
	mov.b64 	%rd9, 4607182418800017408;
	st.local.u64 	[%rd2], %rd9;
	mov.u64 	%rd10, $str$2;
	cvta.global.u64 	%rd11, %rd10;
	{ // callseq 2, 0
	.param .b64 param0;
	st.param.b64 	[param0], %rd11;
	.param .b64 param1;
	st.param.b64 	[param1], %rd1;
	.param .b32 retval0;
	call.uni (retval0), 
	vprintf, 
	(
	param0, 
	param1
	);
	ld.param.b32 	%r5, [retval0];
	} // callseq 2
	ret;

}


// ===== COMPILED SASS (sm_100) =====

	.target	sm_100

	.elftype	@"ET_EXEC"


//--------------------- .note.nv.tkinfo           --------------------------
	.section	.note.nv.tkinfo,"",@"SHT_NOTE"
	.sectionflags	@"SHF_NOTE_NV_TKINFO"
	.tkinfo
        /*0018*/ 	.word	0x00000002
        /*0030*/ 	.string	""
        /*0030*/ 	.string	"ptxas"
        /*0030*/ 	.string	"Cuda compilation tools, release 13.0, V13.0.88"
        /*0030*/ 	.string	"Build cuda_13.0.r13.0/compiler.36424714_0"
        /*0030*/ 	.string	"-arch sm_100 -m 64 "



//--------------------- .note.nv.cuinfo           --------------------------
	.section	.note.nv.cuinfo,"",@"SHT_NOTE"
	.sectionflags	@"SHF_NOTE_NV_CUINFO"
        /*0018*/ 	.short	0x0002
        /*001a*/ 	.short	0x0064
        /*001c*/ 	.short	0x0082
	.zero		2


//--------------------- .nv.info                  --------------------------
	.section	.nv.info,"",@"SHT_CUDA_INFO"
	.align	4


	//----- nvinfo : EIATTR_REGCOUNT
	.align		4
        /*0000*/ 	.byte	0x04, 0x2f
        /*0002*/ 	.short	(.L_4 - .L_3)
	.align		4
.L_3:
        /*0004*/ 	.word	index@(_Z13sayHelloWorldv)
        /*0008*/ 	.word	0x00000018


	//----- nvinfo : EIATTR_FRAME_SIZE
	.align		4
.L_4:
        /*000c*/ 	.byte	0x04, 0x11
        /*000e*/ 	.short	(.L_6 - .L_5)
	.align		4
.L_5:
        /*0010*/ 	.word	index@(_Z13sayHelloWorldv)
        /*0014*/ 	.word	0x00000020


	//----- nvinfo : EIATTR_MIN_STACK_SIZE
	.align		4
.L_6:
        /*0018*/ 	.byte	0x04, 0x12
        /*001a*/ 	.short	(.L_8 - .L_7)
	.align		4
.L_7:
        /*001c*/ 	.word	index@(_Z13sayHelloWorldv)
        /*0020*/ 	.word	0x00000020
.L_8:


//--------------------- .nv.compat                --------------------------
	.section	.nv.compat,"",@"SHT_CUDA_COMPAT_INFO"
	.align	4
        /*0000*/ 	.byte	0x02, 0x09, 0x00, 0x00, 0x02, 0x02, 0x01, 0x00, 0x02, 0x05, 0x05, 0x00, 0x03, 0x07, 0x01, 0x01
        /*0010*/ 	.byte	0x02, 0x03, 0x00, 0x00, 0x02, 0x06, 0x01, 0x00, 0x04, 0x0b, 0x08, 0x00, 0x09, 0x00, 0x00, 0x00
        /*0020*/ 	.byte	0x00, 0x00, 0x00, 0x00


//--------------------- .nv.info._Z13sayHelloWorldv --------------------------
	.section	.nv.info._Z13sayHelloWorldv,"",@"SHT_CUDA_INFO"
	.sectionflags	@""
	.align	4


	//----- nvinfo : EIATTR_CUDA_API_VERSION
	.align		4
        /*0000*/ 	.byte	0x04, 0x37
        /*0002*/ 	.short	(.L_10 - .L_9)
.L_9:
        /*0004*/ 	.word	0x00000082


	//----- nvinfo : EIATTR_SPARSE_MMA_MASK
	.align		4
.L_10:
        /*0008*/ 	.byte	0x03, 0x50
        /*000a*/ 	.short	0x0000


	//----- nvinfo : EIATTR_MAXREG_COUNT
	.align		4
        /*000c*/ 	.byte	0x03, 0x1b
        /*000e*/ 	.short	0x00ff


	//----- nvinfo : EIATTR_NUM_BARRIERS
	.align		4
        /*0010*/ 	.byte	0x02, 0x4c
        /*0012*/ 	.byte	0x01
	.zero		1


	//----- nvinfo : EIATTR_EXTERNS
	.align		4
        /*0014*/ 	.byte	0x04, 0x0f
        /*0016*/ 	.short	(.L_12 - .L_11)


	//   ....[0]....
	.align		4
.L_11:
        /*0018*/ 	.word	index@(vprintf)


	//----- nvinfo : EIATTR_MERCURY_ISA_VERSION
	.align		4
.L_12:
        /*001c*/ 	.byte	0x03, 0x5f
        /*001e*/ 	.short	0x0101


	//----- nvinfo : EIATTR_VRC_CTA_INIT_COUNT
	.align		4
        /*0020*/ 	.byte	0x02, 0x4a
	.zero		1
	.zero		1


	//----- nvinfo : EIATTR_SYSCALL_OFFSETS
	.align		4
        /*0024*/ 	.byte	0x04, 0x46
        /*0026*/ 	.short	(.L_14 - .L_13)


	//   ....[0]....
.L_13:
        /*0028*/ 	.word	0x000000f0


	//   ....[1]....
        /*002c*/ 	.word	0x00000180


	//   ....[2]....
        /*0030*/ 	.word	0x000002a0


	//----- nvinfo : EIATTR_EXIT_INSTR_OFFSETS
	.align		4
.L_14:
        /*0034*/ 	.byte	0x04, 0x1c
        /*0036*/ 	.short	(.L_16 - .L_15)


	//   ....[0]....
.L_15:
        /*0038*/ 	.word	0x000002b0


	//----- nvinfo : EIATTR_SW_WAR
	.align		4
.L_16:
        /*003c*/ 	.byte	0x04, 0x36
        /*003e*/ 	.short	(.L_18 - .L_17)
.L_17:
        /*0040*/ 	.word	0x00000008
.L_18:


//--------------------- .nv.callgraph             --------------------------
	.section	.nv.callgraph,"",@"SHT_CUDA_CALLGRAPH"
	.align	4
	.sectionentsize	8
	.align		4
        /*0000*/ 	.word	0x00000000
	.align		4
        /*0004*/ 	.word	0xffffffff
	.align		4
        /*0008*/ 	.word	index@(_Z13sayHelloWorldv)
	.align		4
        /*000c*/ 	.word	index@(vprintf)
	.align		4
        /*0010*/ 	.word	0x00000000
	.align		4
        /*0014*/ 	.word	0xfffffffe
	.align		4
        /*0018*/ 	.word	0x00000000
	.align		4
        /*001c*/ 	.word	0xfffffffd
	.align		4
        /*0020*/ 	.word	0x00000000
	.align		4
        /*0024*/ 	.word	0xfffffffc


//--------------------- .nv.constant4             --------------------------
	.section	.nv.constant4,"a",@progbits
	.align	8
	.align		8
.nv.constant4:
        /*0000*/ 	.dword	vprintf
	.align		8
        /*0008*/ 	.dword	$str
	.align		8
        /*0010*/ 	.dword	$str$1
	.align		8
        /*0018*/ 	.dword	$str$2


//--------------------- .text._Z13sayHelloWorldv  --------------------------
	.section	.text._Z13sayHelloWorldv,"ax",@progbits
	.align	128
        .global         _Z13sayHelloWorldv
        .type           _Z13sayHelloWorldv,@function
        .size           _Z13sayHelloWorldv,(.L_x_4 - _Z13sayHelloWorldv)
        .other          _Z13sayHelloWorldv,@"STO_CUDA_ENTRY STV_DEFAULT"
_Z13sayHelloWorldv:
.text._Z13sayHelloWorldv:
[----:B------:R-:W0:Y:S01]  /*0000*/  LDC R1, c[0x0][0x37c] ;  /* 0x0000df00ff017b82 */ /* 0x000e220000000800 */
[----:B------:R-:W1:Y:S01]  /*0010*/  LDCU UR4, c[0x0][0x2f8] ;  /* 0x00005f00ff0477ac */ /* 0x000e620008000800 */
[----:B------:R-:W-:Y:S01]  /*0020*/  MOV R19, 0x0 ;  /* 0x0000000000137802 */ /* 0x000fe20000000f00 */
[----:B0-----:R-:W-:Y:S01]  /*0030*/  VIADD R1, R1, 0xffffffe0 ;  /* 0xffffffe001017836 */ /* 0x001fe20000000000 */
[----:B------:R-:W-:Y:S01]  /*0040*/  CS2R R6, SRZ ;  /* 0x0000000000067805 */ /* 0x000fe2000001ff00 */
[----:B------:R-:W0:Y:S03]  /*0050*/  LDCU UR5, c[0x0][0x2fc] ;  /* 0x00005f80ff0577ac */ /* 0x000e260008000800 */
[----:B------:R2:W3:Y:S01]  /*0060*/  LDC.64 R8, c[0x4][R19] ;  /* 0x0100000013087b82 */ /* 0x0004e20000000a00 */
[----:B------:R-:W4:Y:S01]  /*0070*/  LDCU.64 UR6, c[0x4][0x8] ;  /* 0x01000100ff0677ac */ /* 0x000f220008000a00 */
[----:B-1----:R-:W-:-:S04]  /*0080*/  IADD3 R16, P0, PT, R1, UR4, RZ ;  /* 0x0000000401107c10 */ /* 0x002fc8000ff1e0ff */
[----:B------:R-:W-:Y:S02]  /*0090*/  IADD3 R18, P1, PT, R16, 0x10, RZ ;  /* 0x0000001010127810 */ /* 0x000fe40007f3e0ff */
[----:B0-----:R-:W-:Y:S01]  /*00a0*/  IADD3.X R17, PT, PT, RZ, UR5, RZ, P0, !PT ;  /* 0x00000005ff117c10 */ /* 0x001fe200087fe4ff */
[----:B----4-:R-:W-:Y:S02]  /*00b0*/  IMAD.U32 R4, RZ, RZ, UR6 ;  /* 0x00000006ff047e24 */ /* 0x010fe4000f8e00ff */
[----:B------:R-:W-:Y:S02]  /*00c0*/  IMAD.U32 R5, RZ, RZ, UR7 ;  /* 0x00000007ff057e24 */ /* 0x000fe4000f8e00ff */
[----:B--2---:R-:W-:-:S07]  /*00d0*/  IMAD.X R2, RZ, RZ, R17, P1 ;  /* 0x000000ffff027224 */ /* 0x004fce00008e0611 */
[----:B------:R-:W-:-:S07]  /*00e0*/  LEPC R20, `(.L_x_0) ;  /* 0x000000001014794e */ /* 0x000fce0000000000 */
[----:B---3--:R-:W-:Y:S05]  /*00f0*/  CALL.ABS.NOINC R8 ;  /* 0x0000000008007343 */ /* 0x008fea0003c00000 */
.L_x_0:
[----:B------:R0:W1:Y:S01]  /*0100*/  LDC.64 R8, c[0x4][R19] ;  /* 0x0100000013087b82 */ /* 0x0000620000000a00 */
[----:B------:R0:W-:Y:S01]  /*0110*/  STL.64 [R1+0x10], R16 ;  /* 0x0000101001007387 */ /* 0x0001e20000100a00 */
[----:B------:R-:W2:Y:S01]  /*0120*/  LDCU.64 UR4, c[0x4][0x10] ;  /* 0x01000200ff0477ac */ /* 0x000ea20008000a00 */
[----:B------:R-:W-:Y:S01]  /*0130*/  IMAD.MOV.U32 R6, RZ, RZ, R18 ;  /* 0x000000ffff067224 */ /* 0x000fe200078e0012 */
[----:B------:R-:W-:Y:S02]  /*0140*/  MOV R7, R2 ;  /* 0x0000000200077202 */ /* 0x000fe40000000f00 */
[----:B--2---:R-:W-:Y:S01]  /*0150*/  MOV R4, UR4 ;  /* 0x0000000400047c02 */ /* 0x004fe20008000f00 */
[----:B0-----:R-:W-:-:S07]  /*0160*/  IMAD.U32 R5, RZ, RZ, UR5 ;  /* 0x00000005ff057e24 */ /* 0x001fce000f8e00ff */
[----:B------:R-:W-:-:S07]  /*0170*/  LEPC R20, `(.L_x_1) ;  /* 0x000000001014794e */ /* 0x000fce0000000000 */
[----:B-1----:R-:W-:Y:S05]  /*0180*/  CALL.ABS.NOINC R8 ;  /* 0x0000000008007343 */ /* 0x002fea0003c00000 */
.L_x_1:
[----:B------:R-:W-:Y:S02]  /*0190*/  HFMA2 R13, -RZ, RZ, 1.875, 0 ;  /* 0x3f800000ff0d7431 */ /* 0x000fe400000001ff */
[----:B------:R-:W-:Y:S01]  /*01a0*/  IMAD.MOV.U32 R8, RZ, RZ, 0x0 ;  /* 0x00000000ff087424 */ /* 0x000fe200078e00ff */
[----:B------:R-:W-:Y:S01]  /*01b0*/  MOV R12, RZ ;  /* 0x000000ff000c7202 */ /* 0x000fe20000000f00 */
[----:B------:R-:W-:Y:S01]  /*01c0*/  IMAD.MOV.U32 R9, RZ, RZ, 0x3ff00000 ;  /* 0x3ff00000ff097424 */ /* 0x000fe200078e00ff */
[----:B------:R-:W-:Y:S05]  /*01d0*/  WARPSYNC.ALL ;  /* 0x0000000000007948 */ /* 0x000fea0003800000 */
[----:B------:R-:W-:Y:S01]  /*01e0*/  IMAD.MOV.U32 R14, RZ, RZ, 0x40000000 ;  /* 0x40000000ff0e7424 */ /* 0x000fe200078e00ff */
[----:B------:R0:W-:Y:S01]  /*01f0*/  STL.64 [R1+0x10], R8 ;  /* 0x0000100801007387 */ /* 0x0001e20000100a00 */
[----:B------:R-:W-:Y:S01]  /*0200*/  IMAD.MOV.U32 R15, RZ, RZ, 0x40400000 ;  /* 0x40400000ff0f7424 */ /* 0x000fe200078e00ff */
[----:B------:R0:W1:Y:S01]  /*0210*/  LDC.64 R10, c[0x4][R19] ;  /* 0x01000000130a7b82 */ /* 0x0000620000000a00 */
[----:B------:R-:W2:Y:S01]  /*0220*/  LDCU.64 UR4, c[0x4][0x18] ;  /* 0x01000300ff0477ac */ /* 0x000ea20008000a00 */
[----:B------:R-:W-:Y:S01]  /*0230*/  IMAD.MOV.U32 R6, RZ, RZ, R18 ;  /* 0x000000ffff067224 */ /* 0x000fe200078e0012 */
[----:B------:R-:W-:Y:S01]  /*0240*/  MOV R7, R2 ;  /* 0x0000000200077202 */ /* 0x000fe20000000f00 */
[----:B------:R0:W-:Y:S01]  /*0250*/  STL.128 [R1], R12 ;  /* 0x0000000c01007387 */ /* 0x0001e20000100c00 */
[----:B--2---:R-:W-:Y:S01]  /*0260*/  IMAD.U32 R4, RZ, RZ, UR4 ;  /* 0x00000004ff047e24 */ /* 0x004fe2000f8e00ff */
[----:B------:R-:W-:-:S02]  /*0270*/  MOV R5, UR5 ;  /* 0x0000000500057c02 */ /* 0x000fc40008000f00 */
[----:B0-----:R-:W-:Y:S06]  /*0280*/  BAR.SYNC.DEFER_BLOCKING 0x0 ;  /* 0x0000000000007b1d */ /* 0x001fec0000010000 */
[----:B------:R-:W-:-:S07]  /*0290*/  LEPC R20, `(.L_x_2) ;  /* 0x000000001014794e */ /* 0x000fce0000000000 */
[----:B-1----:R-:W-:Y:S05]  /*02a0*/  CALL.ABS.NOINC R10 ;  /* 0x000000000a007343 */ /* 0x002fea0003c00000 */
.L_x_2:
[----:B------:R-:W-:Y:S05]  /*02b0*/  EXIT ;  /* 0x000000000000794d */ /* 0x000fea0003800000 */
.L_x_3:
[----:B------:R-:W-:-:S00]  /*02c0*/  BRA `(.L_x_3) ;  /* 0xfffffffc00fc7947 */ /* 0x000fc0000383ffff */
[----:B------:R-:W-:-:S00]  /*02d0*/  NOP ;  /* 0x0000000000007918 */ /* 0x000fc00000000000 */
        /* <DEDUP_REMOVED lines=10> */
.L_x_4:


//--------------------- .nv.global.init           --------------------------
	.section	.nv.global.init,"aw",@progbits
.nv.global.init:
	.type		$str$1,@object
	.size		$str$1,($str$2 - $str$1)
$str$1:
        /*0000*/ 	.byte	0x25, 0x70, 0x0a, 0x00
	.type		$str$2,@object
	.size		$str$2,($str - $str$2)
$str$2:
        /*0004*/ 	.byte	0x25, 0x6c, 0x66, 0x0a, 0x00
	.type		$str,@object
	.size		$str,(.L_0 - $str)
$str:
        /*0009*/ 	.byte	0x68, 0x65, 0x6c, 0x6c, 0x6f, 0x20, 0x0a, 0x00
.L_0:


//--------------------- .nv.shared.reserved.0     --------------------------
	.section	.nv.shared.reserved.0,"aw",@nobits
	.weak		__nv_reservedSMEM_offset_0_alias
	.size		__nv_reservedSMEM_offset_0_alias, 0, 64
	.other		__nv_reservedSMEM_offset_0_alias,@"STO_CUDA_RESERVED_SHARED STV_DEFAULT"
__nv_reservedSMEM_offset_0_alias:
	.zero		0
	.zero		64


//--------------------- .nv.constant0._Z13sayHelloWorldv --------------------------
	.section	.nv.constant0._Z13sayHelloWorldv,"a",@progbits
	.sectionflags	@""
	.align	4
.nv.constant0._Z13sayHelloWorldv:
	.zero		896


//--------------------- SYMBOLS --------------------------

	.type		.nv.reservedSmem.offset0,@object
	.size		.nv.reservedSmem.offset0,0x4
	.type		vprintf,@function
